//
// Generated by NVIDIA NVVM Compiler
//
// Compiler Build ID: CL-36424714
// Cuda compilation tools, release 13.0, V13.0.88
// Based on NVVM 20.0.0
//

.version 9.0
.target sm_100
.address_size 64

	// .globl	_Z4testPKfS0_Pfi

.visible .entry _Z4testPKfS0_Pfi(
	.param .u64 .ptr .align 1 _Z4testPKfS0_Pfi_param_0,
	.param .u64 .ptr .align 1 _Z4testPKfS0_Pfi_param_1,
	.param .u64 .ptr .align 1 _Z4testPKfS0_Pfi_param_2,
	.param .u32 _Z4testPKfS0_Pfi_param_3
)
{
	.reg .pred 	%p<2>;
	.reg .b32 	%r<6>;
	.reg .b32 	%f<4>;
	.reg .b64 	%rd<11>;

	ld.param.u64 	%rd1, [_Z4testPKfS0_Pfi_param_0];
	ld.param.u64 	%rd2, [_Z4testPKfS0_Pfi_param_1];
	ld.param.u64 	%rd3, [_Z4testPKfS0_Pfi_param_2];
	ld.param.u32 	%r2, [_Z4testPKfS0_Pfi_param_3];
	mov.u32 	%r3, %ctaid.x;
	mov.u32 	%r4, %ntid.x;
	mov.u32 	%r5, %tid.x;
	mad.lo.s32 	%r1, %r3, %r4, %r5;
	setp.ge.s32 	%p1, %r1, %r2;
	@%p1 bra 	$L__BB0_2;
	cvta.to.global.u64 	%rd4, %rd1;
	cvta.to.global.u64 	%rd5, %rd2;
	cvta.to.global.u64 	%rd6, %rd3;
	mul.wide.s32 	%rd7, %r1, 4;
	add.s64 	%rd8, %rd4, %rd7;
	ld.global.f32 	%f1, [%rd8];
	add.s64 	%rd9, %rd5, %rd7;
	ld.global.f32 	%f2, [%rd9];
	add.f32 	%f3, %f1, %f2;
	add.s64 	%rd10, %rd6, %rd7;
	st.global.f32 	[%rd10], %f3;
$L__BB0_2:
	ret;

}
	// .globl	_Z14sumMatrixGOU2DPKfS0_Pfii
.visible .entry _Z14sumMatrixGOU2DPKfS0_Pfii(
	.param .u64 .ptr .align 1 _Z14sumMatrixGOU2DPKfS0_Pfii_param_0,
	.param .u64 .ptr .align 1 _Z14sumMatrixGOU2DPKfS0_Pfii_param_1,
	.param .u64 .ptr .align 1 _Z14sumMatrixGOU2DPKfS0_Pfii_param_2,
	.param .u32 _Z14sumMatrixGOU2DPKfS0_Pfii_param_3,
	.param .u32 _Z14sumMatrixGOU2DPKfS0_Pfii_param_4
)
{
	.reg .pred 	%p<4>;
	.reg .b32 	%r<14>;
	.reg .b32 	%f<4>;
	.reg .b64 	%rd<11>;

	ld.param.u64 	%rd1, [_Z14sumMatrixGOU2DPKfS0_Pfii_param_0];
	ld.param.u64 	%rd2, [_Z14sumMatrixGOU2DPKfS0_Pfii_param_1];
	ld.param.u64 	%rd3, [_Z14sumMatrixGOU2DPKfS0_Pfii_param_2];
	ld.param.u32 	%r3, [_Z14sumMatrixGOU2DPKfS0_Pfii_param_3];
	ld.param.u32 	%r4, [_Z14sumMatrixGOU2DPKfS0_Pfii_param_4];
	mov.u32 	%r6, %tid.x;
	mov.u32 	%r7, %ctaid.x;
	mov.u32 	%r8, %ntid.x;
	mad.lo.s32 	%r1, %r7, %r8, %r6;
	mov.u32 	%r9, %tid.y;
	mov.u32 	%r10, %ctaid.y;
	mov.u32 	%r11, %ntid.y;
	mad.lo.s32 	%r12, %r10, %r11, %r9;
	setp.ge.s32 	%p1, %r1, %r3;
	setp.ge.s32 	%p2, %r12, %r4;
	or.pred  	%p3, %p1, %p2;
	@%p3 bra 	$L__BB1_2;
	cvta.to.global.u64 	%rd4, %rd1;
	cvta.to.global.u64 	%rd5, %rd2;
	cvta.to.global.u64 	%rd6, %rd3;
	mad.lo.s32 	%r13, %r3, %r12, %r1;
	mul.wide.s32 	%rd7, %r13, 4;
	add.s64 	%rd8, %rd4, %rd7;
	ld.global.f32 	%f1, [%rd8];
	add.s64 	%rd9, %rd5, %rd7;
	ld.global.f32 	%f2, [%rd9];
	add.f32 	%f3, %f1, %f2;
	add.s64 	%rd10, %rd6, %rd7;
	st.global.f32 	[%rd10], %f3;
$L__BB1_2:
	ret;

}
	// .globl	_Z21sumMatrixGOU2D_doublePKdS0_Pdii
.visible .entry _Z21sumMatrixGOU2D_doublePKdS0_Pdii(
	.param .u64 .ptr .align 1 _Z21sumMatrixGOU2D_doublePKdS0_Pdii_param_0,
	.param .u64 .ptr .align 1 _Z21sumMatrixGOU2D_doublePKdS0_Pdii_param_1,
	.param .u64 .ptr .align 1 _Z21sumMatrixGOU2D_doublePKdS0_Pdii_param_2,
	.param .u32 _Z21sumMatrixGOU2D_doublePKdS0_Pdii_param_3,
	.param .u32 _Z21sumMatrixGOU2D_doublePKdS0_Pdii_param_4
)
{
	.reg .pred 	%p<4>;
	.reg .b32 	%r<14>;
	.reg .b64 	%rd<11>;
	.reg .b64 	%fd<4>;

	ld.param.u64 	%rd1, [_Z21sumMatrixGOU2D_doublePKdS0_Pdii_param_0];
	ld.param.u64 	%rd2, [_Z21sumMatrixGOU2D_doublePKdS0_Pdii_param_1];
	ld.param.u64 	%rd3, [_Z21sumMatrixGOU2D_doublePKdS0_Pdii_param_2];
	ld.param.u32 	%r3, [_Z21sumMatrixGOU2D_doublePKdS0_Pdii_param_3];
	ld.param.u32 	%r4, [_Z21sumMatrixGOU2D_doublePKdS0_Pdii_param_4];
	mov.u32 	%r6, %tid.x;
	mov.u32 	%r7, %ctaid.x;
	mov.u32 	%r8, %ntid.x;
	mad.lo.s32 	%r1, %r7, %r8, %r6;
	mov.u32 	%r9, %tid.y;
	mov.u32 	%r10, %ctaid.y;
	mov.u32 	%r11, %ntid.y;
	mad.lo.s32 	%r12, %r10, %r11, %r9;
	setp.ge.s32 	%p1, %r1, %r3;
	setp.ge.s32 	%p2, %r12, %r4;
	or.pred  	%p3, %p1, %p2;
	@%p3 bra 	$L__BB2_2;
	cvta.to.global.u64 	%rd4, %rd1;
	cvta.to.global.u64 	%rd5, %rd2;
	cvta.to.global.u64 	%rd6, %rd3;
	mad.lo.s32 	%r13, %r3, %r12, %r1;
	mul.wide.s32 	%rd7, %r13, 8;
	add.s64 	%rd8, %rd4, %rd7;
	ld.global.f64 	%fd1, [%rd8];
	add.s64 	%rd9, %rd5, %rd7;
	ld.global.f64 	%fd2, [%rd9];
	add.f64 	%fd3, %fd1, %fd2;
	add.s64 	%rd10, %rd6, %rd7;
	st.global.f64 	[%rd10], %fd3;
$L__BB2_2:
	ret;

}


// ===== COMPILED SASS (sm_100) =====

	.target	sm_100

	.elftype	@"ET_EXEC"


//--------------------- .note.nv.tkinfo           --------------------------
	.section	.note.nv.tkinfo,"",@"SHT_NOTE"
	.sectionflags	@"SHF_NOTE_NV_TKINFO"
	.tkinfo
        /*0018*/ 	.word	0x00000002
        /*0030*/ 	.string	""
        /*0030*/ 	.string	"ptxas"
        /*0030*/ 	.string	"Cuda compilation tools, release 13.0, V13.0.88"
        /*0030*/ 	.string	"Build cuda_13.0.r13.0/compiler.36424714_0"
        /*0030*/ 	.string	"-arch sm_100 -m 64 "



//--------------------- .note.nv.cuinfo           --------------------------
	.section	.note.nv.cuinfo,"",@"SHT_NOTE"
	.sectionflags	@"SHF_NOTE_NV_CUINFO"
        /*0018*/ 	.short	0x0002
        /*001a*/ 	.short	0x0064
        /*001c*/ 	.short	0x0082
	.zero		2


//--------------------- .nv.info                  --------------------------
	.section	.nv.info,"",@"SHT_CUDA_INFO"
	.align	4


	//----- nvinfo : EIATTR_REGCOUNT
	.align		4
        /*0000*/ 	.byte	0x04, 0x2f
        /*0002*/ 	.short	(.L_1 - .L_0)
	.align		4
.L_0:
        /*0004*/ 	.word	index@(_Z4testPKfS0_Pfi)
        /*0008*/ 	.word	0x0000000c


	//----- nvinfo : EIATTR_FRAME_SIZE
	.align		4
.L_1:
        /*000c*/ 	.byte	0x04, 0x11
        /*000e*/ 	.short	(.L_3 - .L_2)
	.align		4
.L_2:
        /*0010*/ 	.word	index@(_Z4testPKfS0_Pfi)
        /*0014*/ 	.word	0x00000000


	//----- nvinfo : EIATTR_REGCOUNT
	.align		4
.L_3:
        /*0018*/ 	.byte	0x04, 0x2f
        /*001a*/ 	.short	(.L_5 - .L_4)
	.align		4
.L_4:
        /*001c*/ 	.word	index@(_Z14sumMatrixGOU2DPKfS0_Pfii)
        /*0020*/ 	.word	0x0000000c


	//----- nvinfo : EIATTR_FRAME_SIZE
	.align		4
.L_5:
        /*0024*/ 	.byte	0x04, 0x11
        /*0026*/ 	.short	(.L_7 - .L_6)
	.align		4
.L_6:
        /*0028*/ 	.word	index@(_Z14sumMatrixGOU2DPKfS0_Pfii)
        /*002c*/ 	.word	0x00000000


	//----- nvinfo : EIATTR_REGCOUNT
	.align		4
.L_7:
        /*0030*/ 	.byte	0x04, 0x2f
        /*0032*/ 	.short	(.L_9 - .L_8)
	.align		4
.L_8:
        /*0034*/ 	.word	index@(_Z21sumMatrixGOU2D_doublePKdS0_Pdii)
        /*0038*/ 	.word	0x0000000e


	//----- nvinfo : EIATTR_FRAME_SIZE
	.align		4
.L_9:
        /*003c*/ 	.byte	0x04, 0x11
        /*003e*/ 	.short	(.L_11 - .L_10)
	.align		4
.L_10:
        /*0040*/ 	.word	index@(_Z21sumMatrixGOU2D_doublePKdS0_Pdii)
        /*0044*/ 	.word	0x00000000


	//----- nvinfo : EIATTR_MIN_STACK_SIZE
	.align		4
.L_11:
        /*0048*/ 	.byte	0x04, 0x12
        /*004a*/ 	.short	(.L_13 - .L_12)
	.align		4
.L_12:
        /*004c*/ 	.word	index@(_Z21sumMatrixGOU2D_doublePKdS0_Pdii)
        /*0050*/ 	.word	0x00000000


	//----- nvinfo : EIATTR_MIN_STACK_SIZE
	.align		4
.L_13:
        /*0054*/ 	.byte	0x04, 0x12
        /*0056*/ 	.short	(.L_15 - .L_14)
	.align		4
.L_14:
        /*0058*/ 	.word	index@(_Z14sumMatrixGOU2DPKfS0_Pfii)
        /*005c*/ 	.word	0x00000000


	//----- nvinfo : EIATTR_MIN_STACK_SIZE
	.align		4
.L_15:
        /*0060*/ 	.byte	0x04, 0x12
        /*0062*/ 	.short	(.L_17 - .L_16)
	.align		4
.L_16:
        /*0064*/ 	.word	index@(_Z4testPKfS0_Pfi)
        /*0068*/ 	.word	0x00000000
.L_17:


//--------------------- .nv.compat                --------------------------
	.section	.nv.compat,"",@"SHT_CUDA_COMPAT_INFO"
	.align	4
        /*0000*/ 	.byte	0x02, 0x09, 0x00, 0x00, 0x02, 0x02, 0x01, 0x00, 0x02, 0x05, 0x05, 0x00, 0x03, 0x07, 0x01, 0x01
        /*0010*/ 	.byte	0x02, 0x03, 0x00, 0x00, 0x02, 0x06, 0x01, 0x00, 0x04, 0x0b, 0x08, 0x00, 0x01, 0x00, 0x00, 0x00
        /*0020*/ 	.byte	0x00, 0x00, 0x00, 0x00


//--------------------- .nv.info._Z21sumMatrixGOU2D_doublePKdS0_Pdii --------------------------
	.section	.nv.info._Z21sumMatrixGOU2D_doublePKdS0_Pdii,"",@"SHT_CUDA_INFO"
	.sectionflags	@""
	.align	4


	//----- nvinfo : EIATTR_CUDA_API_VERSION
	.align		4
        /*0000*/ 	.byte	0x04, 0x37
        /*0002*/ 	.short	(.L_19 - .L_18)
.L_18:
        /*0004*/ 	.word	0x00000082


	//----- nvinfo : EIATTR_KPARAM_INFO
	.align		4
.L_19:
        /*0008*/ 	.byte	0x04, 0x17
        /*000a*/ 	.short	(.L_21 - .L_20)
.L_20:
        /*000c*/ 	.word	0x00000000
        /*0010*/ 	.short	0x0004
        /*0012*/ 	.short	0x001c
        /*0014*/ 	.byte	0x00, 0xf0, 0x11, 0x00


	//----- nvinfo : EIATTR_KPARAM_INFO
	.align		4
.L_21:
        /*0018*/ 	.byte	0x04, 0x17
        /*001a*/ 	.short	(.L_23 - .L_22)
.L_22:
        /*001c*/ 	.word	0x00000000
        /*0020*/ 	.short	0x0003
        /*0022*/ 	.short	0x0018
        /*0024*/ 	.byte	0x00, 0xf0, 0x11, 0x00


	//----- nvinfo : EIATTR_KPARAM_INFO
	.align		4
.L_23:
        /*0028*/ 	.byte	0x04, 0x17
        /*002a*/ 	.short	(.L_25 - .L_24)
.L_24:
        /*002c*/ 	.word	0x00000000
        /*0030*/ 	.short	0x0002
        /*0032*/ 	.short	0x0010
        /*0034*/ 	.byte	0x00, 0xf5, 0x21, 0x00


	//----- nvinfo : EIATTR_KPARAM_INFO
	.align		4
.L_25:
        /*0038*/ 	.byte	0x04, 0x17
        /*003a*/ 	.short	(.L_27 - .L_26)
.L_26:
        /*003c*/ 	.word	0x00000000
        /*0040*/ 	.short	0x0001
        /*0042*/ 	.short	0x0008
        /*0044*/ 	.byte	0x00, 0xf5, 0x21, 0x00


	//----- nvinfo : EIATTR_KPARAM_INFO
	.align		4
.L_27:
        /*0048*/ 	.byte	0x04, 0x17
        /*004a*/ 	.short	(.L_29 - .L_28)
.L_28:
        /*004c*/ 	.word	0x00000000
        /*0050*/ 	.short	0x0000
        /*0052*/ 	.short	0x0000
        /*0054*/ 	.byte	0x00, 0xf5, 0x21, 0x00


	//----- nvinfo : EIATTR_SPARSE_MMA_MASK
	.align		4
.L_29:
        /*0058*/ 	.byte	0x03, 0x50
        /*005a*/ 	.short	0x0000


	//----- nvinfo : EIATTR_MAXREG_COUNT
	.align		4
        /*005c*/ 	.byte	0x03, 0x1b
        /*005e*/ 	.short	0x00ff


	//----- nvinfo : EIATTR_MERCURY_ISA_VERSION
	.align		4
        /*0060*/ 	.byte	0x03, 0x5f
        /*0062*/ 	.short	0x0101


	//----- nvinfo : EIATTR_VRC_CTA_INIT_COUNT
	.align		4
        /*0064*/ 	.byte	0x02, 0x4a
	.zero		1
	.zero		1


	//----- nvinfo : EIATTR_EXIT_INSTR_OFFSETS
	.align		4
        /*0068*/ 	.byte	0x04, 0x1c
        /*006a*/ 	.short	(.L_31 - .L_30)


	//   ....[0]....
.L_30:
        /*006c*/ 	.word	0x000000c0


	//   ....[1]....
        /*0070*/ 	.word	0x00000190


	//----- nvinfo : EIATTR_CBANK_PARAM_SIZE
	.align		4
.L_31:
        /*0074*/ 	.byte	0x03, 0x19
        /*0076*/ 	.short	0x0020


	//----- nvinfo : EIATTR_PARAM_CBANK
	.align		4
        /*0078*/ 	.byte	0x04, 0x0a
        /*007a*/ 	.short	(.L_33 - .L_32)
	.align		4
.L_32:
        /*007c*/ 	.word	index@(.nv.constant0._Z21sumMatrixGOU2D_doublePKdS0_Pdii)
        /*0080*/ 	.short	0x0380
        /*0082*/ 	.short	0x0020


	//----- nvinfo : EIATTR_SW_WAR
	.align		4
.L_33:
        /*0084*/ 	.byte	0x04, 0x36
        /*0086*/ 	.short	(.L_35 - .L_34)
.L_34:
        /*0088*/ 	.word	0x00000008
.L_35:


//--------------------- .nv.info._Z14sumMatrixGOU2DPKfS0_Pfii --------------------------
	.section	.nv.info._Z14sumMatrixGOU2DPKfS0_Pfii,"",@"SHT_CUDA_INFO"
	.sectionflags	@""
	.align	4


	//----- nvinfo : EIATTR_CUDA_API_VERSION
	.align		4
        /*0000*/ 	.byte	0x04, 0x37
        /*0002*/ 	.short	(.L_37 - .L_36)
.L_36:
        /*0004*/ 	.word	0x00000082


	//----- nvinfo : EIATTR_KPARAM_INFO
	.align		4
.L_37:
        /*0008*/ 	.byte	0x04, 0x17
        /*000a*/ 	.short	(.L_39 - .L_38)
.L_38:
        /*000c*/ 	.word	0x00000000
        /*0010*/ 	.short	0x0004
        /*0012*/ 	.short	0x001c
        /*0014*/ 	.byte	0x00, 0xf0, 0x11, 0x00


	//----- nvinfo : EIATTR_KPARAM_INFO
	.align		4
.L_39:
        /*0018*/ 	.byte	0x04, 0x17
        /*001a*/ 	.short	(.L_41 - .L_40)
.L_40:
        /*001c*/ 	.word	0x00000000
        /*0020*/ 	.short	0x0003
        /*0022*/ 	.short	0x0018
        /*0024*/ 	.byte	0x00, 0xf0, 0x11, 0x00


	//----- nvinfo : EIATTR_KPARAM_INFO
	.align		4
.L_41:
        /*0028*/ 	.byte	0x04, 0x17
        /*002a*/ 	.short	(.L_43 - .L_42)
.L_42:
        /*002c*/ 	.word	0x00000000
        /*0030*/ 	.short	0x0002
        /*0032*/ 	.short	0x0010
        /*0034*/ 	.byte	0x00, 0xf5, 0x21, 0x00


	//----- nvinfo : EIATTR_KPARAM_INFO
	.align		4
.L_43:
        /*0038*/ 	.byte	0x04, 0x17
        /*003a*/ 	.short	(.L_45 - .L_44)
.L_44:
        /*003c*/ 	.word	0x00000000
        /*0040*/ 	.short	0x0001
        /*0042*/ 	.short	0x0008
        /*0044*/ 	.byte	0x00, 0xf5, 0x21, 0x00


	//----- nvinfo : EIATTR_KPARAM_INFO
	.align		4
.L_45:
        /*0048*/ 	.byte	0x04, 0x17
        /*004a*/ 	.short	(.L_47 - .L_46)
.L_46:
        /*004c*/ 	.word	0x00000000
        /*0050*/ 	.short	0x0000
        /*0052*/ 	.short	0x0000
        /*0054*/ 	.byte	0x00, 0xf5, 0x21, 0x00


	//----- nvinfo : EIATTR_SPARSE_MMA_MASK
	.align		4
.L_47:
        /*0058*/ 	.byte	0x03, 0x50
        /*005a*/ 	.short	0x0000


	//----- nvinfo : EIATTR_MAXREG_COUNT
	.align		4
        /*005c*/ 	.byte	0x03, 0x1b
        /*005e*/ 	.short	0x00ff


	//----- nvinfo : EIATTR_MERCURY_ISA_VERSION
	.align		4
        /*0060*/ 	.byte	0x03, 0x5f
        /*0062*/ 	.short	0x0101


	//----- nvinfo : EIATTR_VRC_CTA_INIT_COUNT
	.align		4
        /*0064*/ 	.byte	0x02, 0x4a
	.zero		1
	.zero		1


	//----- nvinfo : EIATTR_EXIT_INSTR_OFFSETS
	.align		4
        /*0068*/ 	.byte	0x04, 0x1c
        /*006a*/ 	.short	(.L_49 - .L_48)


	//   ....[0]....
.L_48:
        /*006c*/ 	.word	0x000000c0


	//   ....[1]....
        /*0070*/ 	.word	0x00000190


	//----- nvinfo : EIATTR_CBANK_PARAM_SIZE
	.align		4
.L_49:
        /*0074*/ 	.byte	0x03, 0x19
        /*0076*/ 	.short	0x0020


	//----- nvinfo : EIATTR_PARAM_CBANK
	.align		4
        /*0078*/ 	.byte	0x04, 0x0a
        /*007a*/ 	.short	(.L_51 - .L_50)
	.align		4
.L_50:
        /*007c*/ 	.word	index@(.nv.constant0._Z14sumMatrixGOU2DPKfS0_Pfii)
        /*0080*/ 	.short	0x0380
        /*0082*/ 	.short	0x0020


	//----- nvinfo : EIATTR_SW_WAR
	.align		4
.L_51:
        /*0084*/ 	.byte	0x04, 0x36
        /*0086*/ 	.short	(.L_53 - .L_52)
.L_52:
        /*0088*/ 	.word	0x00000008
.L_53:


//--------------------- .nv.info._Z4testPKfS0_Pfi --------------------------
	.section	.nv.info._Z4testPKfS0_Pfi,"",@"SHT_CUDA_INFO"
	.sectionflags	@""
	.align	4


	//----- nvinfo : EIATTR_CUDA_API_VERSION
	.align		4
        /*0000*/ 	.byte	0x04, 0x37
        /*0002*/ 	.short	(.L_55 - .L_54)
.L_54:
        /*0004*/ 	.word	0x00000082


	//----- nvinfo : EIATTR_KPARAM_INFO
	.align		4
.L_55:
        /*0008*/ 	.byte	0x04, 0x17
        /*000a*/ 	.short	(.L_57 - .L_56)
.L_56:
        /*000c*/ 	.word	0x00000000
        /*0010*/ 	.short	0x0003
        /*0012*/ 	.short	0x0018
        /*0014*/ 	.byte	0x00, 0xf0, 0x11, 0x00


	//----- nvinfo : EIATTR_KPARAM_INFO
	.align		4
.L_57:
        /*0018*/ 	.byte	0x04, 0x17
        /*001a*/ 	.short	(.L_59 - .L_58)
.L_58:
        /*001c*/ 	.word	0x00000000
        /*0020*/ 	.short	0x0002
        /*0022*/ 	.short	0x0010
        /*0024*/ 	.byte	0x00, 0xf5, 0x21, 0x00


	//----- nvinfo : EIATTR_KPARAM_INFO
	.align		4
.L_59:
        /*0028*/ 	.byte	0x04, 0x17
        /*002a*/ 	.short	(.L_61 - .L_60)
.L_60:
        /*002c*/ 	.word	0x00000000
        /*0030*/ 	.short	0x0001
        /*0032*/ 	.short	0x0008
        /*0034*/ 	.byte	0x00, 0xf5, 0x21, 0x00


	//----- nvinfo : EIATTR_KPARAM_INFO
	.align		4
.L_61:
        /*0038*/ 	.byte	0x04, 0x17
        /*003a*/ 	.short	(.L_63 - .L_62)
.L_62:
        /*003c*/ 	.word	0x00000000
        /*0040*/ 	.short	0x0000
        /*0042*/ 	.short	0x0000
        /*0044*/ 	.byte	0x00, 0xf5, 0x21, 0x00


	//----- nvinfo : EIATTR_SPARSE_MMA_MASK
	.align		4
.L_63:
        /*0048*/ 	.byte	0x03, 0x50
        /*004a*/ 	.short	0x0000


	//----- nvinfo : EIATTR_MAXREG_COUNT
	.align		4
        /*004c*/ 	.byte	0x03, 0x1b
        /*004e*/ 	.short	0x00ff


	//----- nvinfo : EIATTR_MERCURY_ISA_VERSION
	.align		4
        /*0050*/ 	.byte	0x03, 0x5f
        /*0052*/ 	.short	0x0101


	//----- nvinfo : EIATTR_VRC_CTA_INIT_COUNT
	.align		4
        /*0054*/ 	.byte	0x02, 0x4a
	.zero		1
	.zero		1


	//----- nvinfo : EIATTR_EXIT_INSTR_OFFSETS
	.align		4
        /*0058*/ 	.byte	0x04, 0x1c
        /*005a*/ 	.short	(.L_65 - .L_64)


	//   ....[0]....
.L_64:
        /*005c*/ 	.word	0x00000070


	//   ....[1]....
        /*0060*/ 	.word	0x00000130


	//----- nvinfo : EIATTR_CBANK_PARAM_SIZE
	.align		4
.L_65:
        /*0064*/ 	.byte	0x03, 0x19
        /*0066*/ 	.short	0x001c


	//----- nvinfo : EIATTR_PARAM_CBANK
	.align		4
        /*0068*/ 	.byte	0x04, 0x0a
        /*006a*/ 	.short	(.L_67 - .L_66)
	.align		4
.L_66:
        /*006c*/ 	.word	index@(.nv.constant0._Z4testPKfS0_Pfi)
        /*0070*/ 	.short	0x0380
        /*0072*/ 	.short	0x001c


	//----- nvinfo : EIATTR_SW_WAR
	.align		4
.L_67:
        /*0074*/ 	.byte	0x04, 0x36
        /*0076*/ 	.short	(.L_69 - .L_68)
.L_68:
        /*0078*/ 	.word	0x00000008
.L_69:


//--------------------- .nv.callgraph             --------------------------
	.section	.nv.callgraph,"",@"SHT_CUDA_CALLGRAPH"
	.align	4
	.sectionentsize	8
	.align		4
        /*0000*/ 	.word	0x00000000
	.align		4
        /*0004*/ 	.word	0xffffffff
	.align		4
        /*0008*/ 	.word	0x00000000
	.align		4
        /*000c*/ 	.word	0xfffffffe
	.align		4
        /*0010*/ 	.word	0x00000000
	.align		4
        /*0014*/ 	.word	0xfffffffd
	.align		4
        /*0018*/ 	.word	0x00000000
	.align		4
        /*001c*/ 	.word	0xfffffffc


//--------------------- .text._Z21sumMatrixGOU2D_doublePKdS0_Pdii --------------------------
	.section	.text._Z21sumMatrixGOU2D_doublePKdS0_Pdii,"ax",@progbits
	.align	128
        .global         _Z21sumMatrixGOU2D_doublePKdS0_Pdii
        .type           _Z21sumMatrixGOU2D_doublePKdS0_Pdii,@function
        .size           _Z21sumMatrixGOU2D_doublePKdS0_Pdii,(.L_x_3 - _Z21sumMatrixGOU2D_doublePKdS0_Pdii)
        .other          _Z21sumMatrixGOU2D_doublePKdS0_Pdii,@"STO_CUDA_ENTRY STV_DEFAULT"
_Z21sumMatrixGOU2D_doublePKdS0_Pdii:
.text._Z21sumMatrixGOU2D_doublePKdS0_Pdii:
[----:B------:R-:W-:Y:S01]  /*0000*/  LDC R1, c[0x0][0x37c] ;  /* 0x0000df00ff017b82 */ /* 0x000fe20000000800 */
[----:B------:R-:W0:Y:S07]  /*0010*/  S2R R7, SR_TID.Y ;  /* 0x0000000000077919 */ /* 0x000e2e0000002200 */
[----:B------:R-:W1:Y:S01]  /*0020*/  LDC R3, c[0x0][0x360] ;  /* 0x0000d800ff037b82 */ /* 0x000e620000000800 */
[----:B------:R-:W2:Y:S01]  /*0030*/  LDCU.64 UR6, c[0x0][0x398] ;  /* 0x00007300ff0677ac */ /* 0x000ea20008000a00 */
[----:B------:R-:W1:Y:S06]  /*0040*/  S2R R0, SR_TID.X ;  /* 0x0000000000007919 */ /* 0x000e6c0000002100 */
[----:B------:R-:W0:Y:S08]  /*0050*/  S2UR UR5, SR_CTAID.Y ;  /* 0x00000000000579c3 */ /* 0x000e300000002600 */
[----:B------:R-:W0:Y:S08]  /*0060*/  LDC R2, c[0x0][0x364] ;  /* 0x0000d900ff027b82 */ /* 0x000e300000000800 */
[----:B------:R-:W1:Y:S01]  /*0070*/  S2UR UR4, SR_CTAID.X ;  /* 0x00000000000479c3 */ /* 0x000e620000002500 */
[----:B0-----:R-:W-:-:S05]  /*0080*/  IMAD R7, R2, UR5, R7 ;  /* 0x0000000502077c24 */ /* 0x001fca000f8e0207 */
[----:B--2---:R-:W-:Y:S01]  /*0090*/  ISETP.GE.AND P0, PT, R7, UR7, PT ;  /* 0x0000000707007c0c */ /* 0x004fe2000bf06270 */
[----:B-1----:R-:W-:-:S05]  /*00a0*/  IMAD R0, R3, UR4, R0 ;  /* 0x0000000403007c24 */ /* 0x002fca000f8e0200 */
[----:B------:R-:W-:-:S13]  /*00b0*/  ISETP.GE.OR P0, PT, R0, UR6, P0 ;  /* 0x0000000600007c0c */ /* 0x000fda0008706670 */
[----:B------:R-:W-:Y:S05]  /*00c0*/  @P0 EXIT ;  /* 0x000000000000094d */ /* 0x000fea0003800000 */
[----:B------:R-:W0:Y:S01]  /*00d0*/  LDC.64 R2, c[0x0][0x380] ;  /* 0x0000e000ff027b82 */ /* 0x000e220000000a00 */
[----:B------:R-:W1:Y:S01]  /*00e0*/  LDCU.64 UR4, c[0x0][0x358] ;  /* 0x00006b00ff0477ac */ /* 0x000e620008000a00 */
[----:B------:R-:W-:-:S06]  /*00f0*/  IMAD R11, R7, UR6, R0 ;  /* 0x00000006070b7c24 */ /* 0x000fcc000f8e0200 */
[----:B------:R-:W2:Y:S08]  /*0100*/  LDC.64 R4, c[0x0][0x388] ;  /* 0x0000e200ff047b82 */ /* 0x000eb00000000a00 */
[----:B------:R-:W3:Y:S01]  /*0110*/  LDC.64 R8, c[0x0][0x390] ;  /* 0x0000e400ff087b82 */ /* 0x000ee20000000a00 */
[----:B0-----:R-:W-:-:S06]  /*0120*/  IMAD.WIDE R2, R11, 0x8, R2 ;  /* 0x000000080b027825 */ /* 0x001fcc00078e0202 */
[----:B-1----:R-:W4:Y:S01]  /*0130*/  LDG.E.64 R2, desc[UR4][R2.64] ;  /* 0x0000000402027981 */ /* 0x002f22000c1e1b00 */
[----:B--2---:R-:W-:-:S06]  /*0140*/  IMAD.WIDE R4, R11, 0x8, R4 ;  /* 0x000000080b047825 */ /* 0x004fcc00078e0204 */
[----:B------:R-:W4:Y:S01]  /*0150*/  LDG.E.64 R4, desc[UR4][R4.64] ;  /* 0x0000000404047981 */ /* 0x000f22000c1e1b00 */
[----:B---3--:R-:W-:Y:S01]  /*0160*/  IMAD.WIDE R8, R11, 0x8, R8 ;  /* 0x000000080b087825 */ /* 0x008fe200078e0208 */
[----:B----4-:R-:W-:-:S07]  /*0170*/  DADD R6, R2, R4 ;  /* 0x0000000002067229 */ /* 0x010fce0000000004 */
[----:B------:R-:W-:Y:S01]  /*0180*/  STG.E.64 desc[UR4][R8.64], R6 ;  /* 0x0000000608007986 */ /* 0x000fe2000c101b04 */
[----:B------:R-:W-:Y:S05]  /*0190*/  EXIT ;  /* 0x000000000000794d */ /* 0x000fea0003800000 */
.L_x_0:
[----:B------:R-:W-:-:S00]  /*01a0*/  BRA `(.L_x_0) ;  /* 0xfffffffc00fc7947 */ /* 0x000fc0000383ffff */
[----:B------:R-:W-:-:S00]  /*01b0*/  NOP ;  /* 0x0000000000007918 */ /* 0x000fc00000000000 */
        /* <DEDUP_REMOVED lines=12> */
.L_x_3:


//--------------------- .text._Z14sumMatrixGOU2DPKfS0_Pfii --------------------------
	.section	.text._Z14sumMatrixGOU2DPKfS0_Pfii,"ax",@progbits
	.align	128
        .global         _Z14sumMatrixGOU2DPKfS0_Pfii
        .type           _Z14sumMatrixGOU2DPKfS0_Pfii,@function
        .size           _Z14sumMatrixGOU2DPKfS0_Pfii,(.L_x_4 - _Z14sumMatrixGOU2DPKfS0_Pfii)
        .other          _Z14sumMatrixGOU2DPKfS0_Pfii,@"STO_CUDA_ENTRY STV_DEFAULT"
_Z14sumMatrixGOU2DPKfS0_Pfii:
.text._Z14sumMatrixGOU2DPKfS0_Pfii:
        /* <DEDUP_REMOVED lines=19> */
[----:B-1----:R-:W4:Y:S01]  /*0130*/  LDG.E R2, desc[UR4][R2.64] ;  /* 0x0000000402027981 */ /* 0x002f22000c1e1900 */
[----:B--2---:R-:W-:-:S06]  /*0140*/  IMAD.WIDE R4, R9, 0x4, R4 ;  /* 0x0000000409047825 */ /* 0x004fcc00078e0204 */
[----:B------:R-:W4:Y:S01]  /*0150*/  LDG.E R5, desc[UR4][R4.64] ;  /* 0x0000000404057981 */ /* 0x000f22000c1e1900 */
[----:B---3--:R-:W-:-:S04]  /*0160*/  IMAD.WIDE R6, R9, 0x4, R6 ;  /* 0x0000000409067825 */ /* 0x008fc800078e0206 */
[----:B----4-:R-:W-:-:S05]  /*0170*/  FADD R9, R2, R5 ;  /* 0x0000000502097221 */ /* 0x010fca0000000000 */
[----:B------:R-:W-:Y:S01]  /*0180*/  STG.E desc[UR4][R6.64], R9 ;  /* 0x0000000906007986 */ /* 0x000fe2000c101904 */
[----:B------:R-:W-:Y:S05]  /*0190*/  EXIT ;  /* 0x000000000000794d */ /* 0x000fea0003800000 */
.L_x_1:
        /* <DEDUP_REMOVED lines=14> */
.L_x_4:


//--------------------- .text._Z4testPKfS0_Pfi    --------------------------
	.section	.text._Z4testPKfS0_Pfi,"ax",@progbits
	.align	128
        .global         _Z4testPKfS0_Pfi
        .type           _Z4testPKfS0_Pfi,@function
        .size           _Z4testPKfS0_Pfi,(.L_x_5 - _Z4testPKfS0_Pfi)
        .other          _Z4testPKfS0_Pfi,@"STO_CUDA_ENTRY STV_DEFAULT"
_Z4testPKfS0_Pfi:
.text._Z4testPKfS0_Pfi:
[----:B------:R-:W-:Y:S01]  /*0000*/  LDC R1, c[0x0][0x37c] ;  /* 0x0000df00ff017b82 */ /* 0x000fe20000000800 */
[----:B------:R-:W0:Y:S07]  /*0010*/  S2R R0, SR_TID.X ;  /* 0x0000000000007919 */ /* 0x000e2e0000002100 */
[----:B------:R-:W0:Y:S01]  /*0020*/  S2UR UR4, SR_CTAID.X ;  /* 0x00000000000479c3 */ /* 0x000e220000002500 */
[----:B------:R-:W1:Y:S07]  /*0030*/  LDCU UR5, c[0x0][0x398] ;  /* 0x00007300ff0577ac */ /* 0x000e6e0008000800 */
[----:B------:R-:W0:Y:S02]  /*0040*/  LDC R9, c[0x0][0x360] ;  /* 0x0000d800ff097b82 */ /* 0x000e240000000800 */
[----:B0-----:R-:W-:-:S05]  /*0050*/  IMAD R9, R9, UR4, R0 ;  /* 0x0000000409097c24 */ /* 0x001fca000f8e0200 */
[----:B-1----:R-:W-:-:S13]  /*0060*/  ISETP.GE.AND P0, PT, R9, UR5, PT ;  /* 0x0000000509007c0c */ /* 0x002fda000bf06270 */
[----:B------:R-:W-:Y:S05]  /*0070*/  @P0 EXIT ;  /* 0x000000000000094d */ /* 0x000fea0003800000 */
[----:B------:R-:W0:Y:S01]  /*0080*/  LDC.64 R2, c[0x0][0x380] ;  /* 0x0000e000ff027b82 */ /* 0x000e220000000a00 */
[----:B------:R-:W1:Y:S07]  /*0090*/  LDCU.64 UR4, c[0x0][0x358] ;  /* 0x00006b00ff0477ac */ /* 0x000e6e0008000a00 */
        /* <DEDUP_REMOVED lines=10> */
.L_x_2:
        /* <DEDUP_REMOVED lines=12> */
.L_x_5:


//--------------------- .nv.shared.reserved.0     --------------------------
	.section	.nv.shared.reserved.0,"aw",@nobits
	.weak		__nv_reservedSMEM_offset_0_alias
	.size		__nv_reservedSMEM_offset_0_alias, 0, 64
	.other		__nv_reservedSMEM_offset_0_alias,@"STO_CUDA_RESERVED_SHARED STV_DEFAULT"
__nv_reservedSMEM_offset_0_alias:
	.zero		0
	.zero		64


//--------------------- .nv.constant0._Z21sumMatrixGOU2D_doublePKdS0_Pdii --------------------------
	.section	.nv.constant0._Z21sumMatrixGOU2D_doublePKdS0_Pdii,"a",@progbits
	.sectionflags	@""
	.align	4
.nv.constant0._Z21sumMatrixGOU2D_doublePKdS0_Pdii:
	.zero		928


//--------------------- .nv.constant0._Z14sumMatrixGOU2DPKfS0_Pfii --------------------------
	.section	.nv.constant0._Z14sumMatrixGOU2DPKfS0_Pfii,"a",@progbits
	.sectionflags	@""
	.align	4
.nv.constant0._Z14sumMatrixGOU2DPKfS0_Pfii:
	.zero		928


//--------------------- .nv.constant0._Z4testPKfS0_Pfi --------------------------
	.section	.nv.constant0._Z4testPKfS0_Pfi,"a",@progbits
	.sectionflags	@""
	.align	4
.nv.constant0._Z4testPKfS0_Pfi:
	.zero		924


//--------------------- SYMBOLS --------------------------

	.type		.nv.reservedSmem.offset0,@object
	.size		.nv.reservedSmem.offset0,0x4
